//
// Generated by NVIDIA NVVM Compiler
//
// Compiler Build ID: CL-36424714
// Cuda compilation tools, release 13.0, V13.0.88
// Based on NVVM 20.0.0
//

.version 9.0
.target sm_100
.address_size 64

	// .globl	_Z11calc_answerPPiPKiS_l

.visible .entry _Z11calc_answerPPiPKiS_l(
	.param .u64 .ptr .align 1 _Z11calc_answerPPiPKiS_l_param_0,
	.param .u64 .ptr .align 1 _Z11calc_answerPPiPKiS_l_param_1,
	.param .u64 .ptr .align 1 _Z11calc_answerPPiPKiS_l_param_2,
	.param .u64 _Z11calc_answerPPiPKiS_l_param_3
)
{
	.reg .pred 	%p<13>;
	.reg .b32 	%r<64>;
	.reg .b64 	%rd<100>;

	ld.param.u64 	%rd26, [_Z11calc_answerPPiPKiS_l_param_0];
	ld.param.u64 	%rd27, [_Z11calc_answerPPiPKiS_l_param_1];
	ld.param.u64 	%rd24, [_Z11calc_answerPPiPKiS_l_param_2];
	ld.param.u64 	%rd25, [_Z11calc_answerPPiPKiS_l_param_3];
	cvta.to.global.u64 	%rd1, %rd27;
	cvta.to.global.u64 	%rd2, %rd26;
	mov.u32 	%r14, %ctaid.x;
	mov.u32 	%r1, %ntid.x;
	mov.u32 	%r15, %tid.x;
	mad.lo.s32 	%r59, %r14, %r1, %r15;
	cvt.s64.s32 	%rd93, %r59;
	setp.le.s64 	%p1, %rd25, %rd93;
	setp.lt.s64 	%p2, %rd25, 1;
	or.pred  	%p3, %p1, %p2;
	@%p3 bra 	$L__BB0_14;
	and.b64  	%rd4, %rd25, 7;
	and.b64  	%rd5, %rd25, 3;
	and.b64  	%rd6, %rd25, 9223372036854775800;
	mov.u32 	%r16, %nctaid.x;
	mul.lo.s32 	%r3, %r1, %r16;
	cvta.to.global.u64 	%rd7, %rd24;
$L__BB0_2:
	setp.lt.u64 	%p4, %rd25, 8;
	shl.b64 	%rd29, %rd93, 2;
	add.s64 	%rd9, %rd7, %rd29;
	ld.global.u32 	%r61, [%rd9];
	mov.b64 	%rd98, 0;
	@%p4 bra 	$L__BB0_5;
	add.s64 	%rd95, %rd2, 32;
	add.s64 	%rd94, %rd1, 16;
	mov.u64 	%rd96, %rd6;
$L__BB0_4:
	.pragma "nounroll";
	ld.global.u64 	%rd30, [%rd95+-32];
	cvta.to.global.u64 	%rd31, %rd30;
	add.s64 	%rd33, %rd31, %rd29;
	ld.global.u32 	%r17, [%rd33];
	ld.global.u32 	%r18, [%rd94+-16];
	mad.lo.s32 	%r19, %r18, %r17, %r61;
	st.global.u32 	[%rd9], %r19;
	ld.global.u64 	%rd34, [%rd95+-24];
	cvta.to.global.u64 	%rd35, %rd34;
	add.s64 	%rd36, %rd35, %rd29;
	ld.global.u32 	%r20, [%rd36];
	ld.global.u32 	%r21, [%rd94+-12];
	mad.lo.s32 	%r22, %r21, %r20, %r19;
	st.global.u32 	[%rd9], %r22;
	ld.global.u64 	%rd37, [%rd95+-16];
	cvta.to.global.u64 	%rd38, %rd37;
	add.s64 	%rd39, %rd38, %rd29;
	ld.global.u32 	%r23, [%rd39];
	ld.global.u32 	%r24, [%rd94+-8];
	mad.lo.s32 	%r25, %r24, %r23, %r22;
	st.global.u32 	[%rd9], %r25;
	ld.global.u64 	%rd40, [%rd95+-8];
	cvta.to.global.u64 	%rd41, %rd40;
	add.s64 	%rd42, %rd41, %rd29;
	ld.global.u32 	%r26, [%rd42];
	ld.global.u32 	%r27, [%rd94+-4];
	mad.lo.s32 	%r28, %r27, %r26, %r25;
	st.global.u32 	[%rd9], %r28;
	ld.global.u64 	%rd43, [%rd95];
	cvta.to.global.u64 	%rd44, %rd43;
	add.s64 	%rd45, %rd44, %rd29;
	ld.global.u32 	%r29, [%rd45];
	ld.global.u32 	%r30, [%rd94];
	mad.lo.s32 	%r31, %r30, %r29, %r28;
	st.global.u32 	[%rd9], %r31;
	ld.global.u64 	%rd46, [%rd95+8];
	cvta.to.global.u64 	%rd47, %rd46;
	add.s64 	%rd48, %rd47, %rd29;
	ld.global.u32 	%r32, [%rd48];
	ld.global.u32 	%r33, [%rd94+4];
	mad.lo.s32 	%r34, %r33, %r32, %r31;
	st.global.u32 	[%rd9], %r34;
	ld.global.u64 	%rd49, [%rd95+16];
	cvta.to.global.u64 	%rd50, %rd49;
	add.s64 	%rd51, %rd50, %rd29;
	ld.global.u32 	%r35, [%rd51];
	ld.global.u32 	%r36, [%rd94+8];
	mad.lo.s32 	%r37, %r36, %r35, %r34;
	st.global.u32 	[%rd9], %r37;
	ld.global.u64 	%rd52, [%rd95+24];
	cvta.to.global.u64 	%rd53, %rd52;
	add.s64 	%rd54, %rd53, %rd29;
	ld.global.u32 	%r38, [%rd54];
	ld.global.u32 	%r39, [%rd94+12];
	mad.lo.s32 	%r61, %r39, %r38, %r37;
	st.global.u32 	[%rd9], %r61;
	add.s64 	%rd96, %rd96, -8;
	add.s64 	%rd95, %rd95, 64;
	add.s64 	%rd94, %rd94, 32;
	setp.ne.s64 	%p5, %rd96, 0;
	mov.u64 	%rd98, %rd6;
	@%p5 bra 	$L__BB0_4;
$L__BB0_5:
	setp.eq.s64 	%p6, %rd4, 0;
	@%p6 bra 	$L__BB0_13;
	add.s64 	%rd55, %rd4, -1;
	setp.lt.u64 	%p7, %rd55, 3;
	@%p7 bra 	$L__BB0_8;
	shl.b64 	%rd56, %rd98, 3;
	add.s64 	%rd57, %rd2, %rd56;
	ld.global.u64 	%rd58, [%rd57];
	cvta.to.global.u64 	%rd59, %rd58;
	add.s64 	%rd61, %rd59, %rd29;
	ld.global.u32 	%r40, [%rd61];
	shl.b64 	%rd62, %rd98, 2;
	add.s64 	%rd63, %rd1, %rd62;
	ld.global.u32 	%r41, [%rd63];
	mad.lo.s32 	%r42, %r41, %r40, %r61;
	st.global.u32 	[%rd9], %r42;
	ld.global.u64 	%rd64, [%rd57+8];
	cvta.to.global.u64 	%rd65, %rd64;
	add.s64 	%rd66, %rd65, %rd29;
	ld.global.u32 	%r43, [%rd66];
	ld.global.u32 	%r44, [%rd63+4];
	mad.lo.s32 	%r45, %r44, %r43, %r42;
	st.global.u32 	[%rd9], %r45;
	ld.global.u64 	%rd67, [%rd57+16];
	cvta.to.global.u64 	%rd68, %rd67;
	add.s64 	%rd69, %rd68, %rd29;
	ld.global.u32 	%r46, [%rd69];
	ld.global.u32 	%r47, [%rd63+8];
	mad.lo.s32 	%r48, %r47, %r46, %r45;
	st.global.u32 	[%rd9], %r48;
	ld.global.u64 	%rd70, [%rd57+24];
	cvta.to.global.u64 	%rd71, %rd70;
	add.s64 	%rd72, %rd71, %rd29;
	ld.global.u32 	%r49, [%rd72];
	ld.global.u32 	%r50, [%rd63+12];
	mad.lo.s32 	%r61, %r50, %r49, %r48;
	st.global.u32 	[%rd9], %r61;
	add.s64 	%rd98, %rd98, 4;
$L__BB0_8:
	setp.eq.s64 	%p8, %rd5, 0;
	@%p8 bra 	$L__BB0_13;
	setp.eq.s64 	%p9, %rd5, 1;
	@%p9 bra 	$L__BB0_11;
	shl.b64 	%rd73, %rd98, 3;
	add.s64 	%rd74, %rd2, %rd73;
	ld.global.u64 	%rd75, [%rd74];
	cvta.to.global.u64 	%rd76, %rd75;
	add.s64 	%rd78, %rd76, %rd29;
	ld.global.u32 	%r51, [%rd78];
	shl.b64 	%rd79, %rd98, 2;
	add.s64 	%rd80, %rd1, %rd79;
	ld.global.u32 	%r52, [%rd80];
	mad.lo.s32 	%r53, %r52, %r51, %r61;
	st.global.u32 	[%rd9], %r53;
	ld.global.u64 	%rd81, [%rd74+8];
	cvta.to.global.u64 	%rd82, %rd81;
	add.s64 	%rd83, %rd82, %rd29;
	ld.global.u32 	%r54, [%rd83];
	ld.global.u32 	%r55, [%rd80+4];
	mad.lo.s32 	%r61, %r55, %r54, %r53;
	st.global.u32 	[%rd9], %r61;
	add.s64 	%rd98, %rd98, 2;
$L__BB0_11:
	and.b64  	%rd84, %rd25, 1;
	setp.eq.b64 	%p10, %rd84, 1;
	not.pred 	%p11, %p10;
	@%p11 bra 	$L__BB0_13;
	shl.b64 	%rd85, %rd98, 3;
	add.s64 	%rd86, %rd2, %rd85;
	ld.global.u64 	%rd87, [%rd86];
	cvta.to.global.u64 	%rd88, %rd87;
	add.s64 	%rd90, %rd88, %rd29;
	ld.global.u32 	%r56, [%rd90];
	shl.b64 	%rd91, %rd98, 2;
	add.s64 	%rd92, %rd1, %rd91;
	ld.global.u32 	%r57, [%rd92];
	mad.lo.s32 	%r58, %r57, %r56, %r61;
	st.global.u32 	[%rd9], %r58;
$L__BB0_13:
	add.s32 	%r59, %r59, %r3;
	cvt.s64.s32 	%rd93, %r59;
	setp.gt.s64 	%p12, %rd25, %rd93;
	@%p12 bra 	$L__BB0_2;
$L__BB0_14:
	ret;

}


// ===== COMPILED SASS (sm_100) =====

	.target	sm_100

	.elftype	@"ET_EXEC"


//--------------------- .note.nv.tkinfo           --------------------------
	.section	.note.nv.tkinfo,"",@"SHT_NOTE"
	.sectionflags	@"SHF_NOTE_NV_TKINFO"
	.tkinfo
        /*0018*/ 	.word	0x00000002
        /*0030*/ 	.string	""
        /*0030*/ 	.string	"ptxas"
        /*0030*/ 	.string	"Cuda compilation tools, release 13.0, V13.0.88"
        /*0030*/ 	.string	"Build cuda_13.0.r13.0/compiler.36424714_0"
        /*0030*/ 	.string	"-arch sm_100 -m 64 "



//--------------------- .note.nv.cuinfo           --------------------------
	.section	.note.nv.cuinfo,"",@"SHT_NOTE"
	.sectionflags	@"SHF_NOTE_NV_CUINFO"
        /*0018*/ 	.short	0x0002
        /*001a*/ 	.short	0x0064
        /*001c*/ 	.short	0x0082
	.zero		2


//--------------------- .nv.info                  --------------------------
	.section	.nv.info,"",@"SHT_CUDA_INFO"
	.align	4


	//----- nvinfo : EIATTR_REGCOUNT
	.align		4
        /*0000*/ 	.byte	0x04, 0x2f
        /*0002*/ 	.short	(.L_1 - .L_0)
	.align		4
.L_0:
        /*0004*/ 	.word	index@(_Z11calc_answerPPiPKiS_l)
        /*0008*/ 	.word	0x00000020


	//----- nvinfo : EIATTR_FRAME_SIZE
	.align		4
.L_1:
        /*000c*/ 	.byte	0x04, 0x11
        /*000e*/ 	.short	(.L_3 - .L_2)
	.align		4
.L_2:
        /*0010*/ 	.word	index@(_Z11calc_answerPPiPKiS_l)
        /*0014*/ 	.word	0x00000000


	//----- nvinfo : EIATTR_MIN_STACK_SIZE
	.align		4
.L_3:
        /*0018*/ 	.byte	0x04, 0x12
        /*001a*/ 	.short	(.L_5 - .L_4)
	.align		4
.L_4:
        /*001c*/ 	.word	index@(_Z11calc_answerPPiPKiS_l)
        /*0020*/ 	.word	0x00000000
.L_5:


//--------------------- .nv.compat                --------------------------
	.section	.nv.compat,"",@"SHT_CUDA_COMPAT_INFO"
	.align	4
        /*0000*/ 	.byte	0x02, 0x09, 0x00, 0x00, 0x02, 0x02, 0x01, 0x00, 0x02, 0x05, 0x05, 0x00, 0x03, 0x07, 0x01, 0x01
        /*0010*/ 	.byte	0x02, 0x03, 0x00, 0x00, 0x02, 0x06, 0x01, 0x00, 0x04, 0x0b, 0x08, 0x00, 0x09, 0x00, 0x00, 0x00
        /*0020*/ 	.byte	0x00, 0x00, 0x00, 0x00


//--------------------- .nv.info._Z11calc_answerPPiPKiS_l --------------------------
	.section	.nv.info._Z11calc_answerPPiPKiS_l,"",@"SHT_CUDA_INFO"
	.sectionflags	@""
	.align	4


	//----- nvinfo : EIATTR_CUDA_API_VERSION
	.align		4
        /*0000*/ 	.byte	0x04, 0x37
        /*0002*/ 	.short	(.L_7 - .L_6)
.L_6:
        /*0004*/ 	.word	0x00000082


	//----- nvinfo : EIATTR_KPARAM_INFO
	.align		4
.L_7:
        /*0008*/ 	.byte	0x04, 0x17
        /*000a*/ 	.short	(.L_9 - .L_8)
.L_8:
        /*000c*/ 	.word	0x00000000
        /*0010*/ 	.short	0x0003
        /*0012*/ 	.short	0x0018
        /*0014*/ 	.byte	0x00, 0xf0, 0x21, 0x00


	//----- nvinfo : EIATTR_KPARAM_INFO
	.align		4
.L_9:
        /*0018*/ 	.byte	0x04, 0x17
        /*001a*/ 	.short	(.L_11 - .L_10)
.L_10:
        /*001c*/ 	.word	0x00000000
        /*0020*/ 	.short	0x0002
        /*0022*/ 	.short	0x0010
        /*0024*/ 	.byte	0x00, 0xf5, 0x21, 0x00


	//----- nvinfo : EIATTR_KPARAM_INFO
	.align		4
.L_11:
        /*0028*/ 	.byte	0x04, 0x17
        /*002a*/ 	.short	(.L_13 - .L_12)
.L_12:
        /*002c*/ 	.word	0x00000000
        /*0030*/ 	.short	0x0001
        /*0032*/ 	.short	0x0008
        /*0034*/ 	.byte	0x00, 0xf5, 0x21, 0x00


	//----- nvinfo : EIATTR_KPARAM_INFO
	.align		4
.L_13:
        /*0038*/ 	.byte	0x04, 0x17
        /*003a*/ 	.short	(.L_15 - .L_14)
.L_14:
        /*003c*/ 	.word	0x00000000
        /*0040*/ 	.short	0x0000
        /*0042*/ 	.short	0x0000
        /*0044*/ 	.byte	0x00, 0xf5, 0x21, 0x00


	//----- nvinfo : EIATTR_SPARSE_MMA_MASK
	.align		4
.L_15:
        /*0048*/ 	.byte	0x03, 0x50
        /*004a*/ 	.short	0x0000


	//----- nvinfo : EIATTR_MAXREG_COUNT
	.align		4
        /*004c*/ 	.byte	0x03, 0x1b
        /*004e*/ 	.short	0x00ff


	//----- nvinfo : EIATTR_MERCURY_ISA_VERSION
	.align		4
        /*0050*/ 	.byte	0x03, 0x5f
        /*0052*/ 	.short	0x0101


	//----- nvinfo : EIATTR_VRC_CTA_INIT_COUNT
	.align		4
        /*0054*/ 	.byte	0x02, 0x4a
	.zero		1
	.zero		1


	//----- nvinfo : EIATTR_EXIT_INSTR_OFFSETS
	.align		4
        /*0058*/ 	.byte	0x04, 0x1c
        /*005a*/ 	.short	(.L_17 - .L_16)


	//   ....[0]....
.L_16:
        /*005c*/ 	.word	0x000000b0


	//   ....[1]....
        /*0060*/ 	.word	0x00000ca0


	//----- nvinfo : EIATTR_CRS_STACK_SIZE
	.align		4
.L_17:
        /*0064*/ 	.byte	0x04, 0x1e
        /*0066*/ 	.short	(.L_19 - .L_18)
.L_18:
        /*0068*/ 	.word	0x00000000


	//----- nvinfo : EIATTR_CBANK_PARAM_SIZE
	.align		4
.L_19:
        /*006c*/ 	.byte	0x03, 0x19
        /*006e*/ 	.short	0x0020


	//----- nvinfo : EIATTR_PARAM_CBANK
	.align		4
        /*0070*/ 	.byte	0x04, 0x0a
        /*0072*/ 	.short	(.L_21 - .L_20)
	.align		4
.L_20:
        /*0074*/ 	.word	index@(.nv.constant0._Z11calc_answerPPiPKiS_l)
        /*0078*/ 	.short	0x0380
        /*007a*/ 	.short	0x0020


	//----- nvinfo : EIATTR_SW_WAR
	.align		4
.L_21:
        /*007c*/ 	.byte	0x04, 0x36
        /*007e*/ 	.short	(.L_23 - .L_22)
.L_22:
        /*0080*/ 	.word	0x00000008
.L_23:


//--------------------- .nv.callgraph             --------------------------
	.section	.nv.callgraph,"",@"SHT_CUDA_CALLGRAPH"
	.align	4
	.sectionentsize	8
	.align		4
        /*0000*/ 	.word	0x00000000
	.align		4
        /*0004*/ 	.word	0xffffffff
	.align		4
        /*0008*/ 	.word	0x00000000
	.align		4
        /*000c*/ 	.word	0xfffffffe
	.align		4
        /*0010*/ 	.word	0x00000000
	.align		4
        /*0014*/ 	.word	0xfffffffd
	.align		4
        /*0018*/ 	.word	0x00000000
	.align		4
        /*001c*/ 	.word	0xfffffffc


//--------------------- .text._Z11calc_answerPPiPKiS_l --------------------------
	.section	.text._Z11calc_answerPPiPKiS_l,"ax",@progbits
	.align	128
        .global         _Z11calc_answerPPiPKiS_l
        .type           _Z11calc_answerPPiPKiS_l,@function
        .size           _Z11calc_answerPPiPKiS_l,(.L_x_7 - _Z11calc_answerPPiPKiS_l)
        .other          _Z11calc_answerPPiPKiS_l,@"STO_CUDA_ENTRY STV_DEFAULT"
_Z11calc_answerPPiPKiS_l:
.text._Z11calc_answerPPiPKiS_l:
[----:B------:R-:W-:Y:S01]  /*0000*/  LDC R1, c[0x0][0x37c] ;  /* 0x0000df00ff017b82 */ /* 0x000fe20000000800 */
[----:B------:R-:W0:Y:S07]  /*0010*/  S2R R5, SR_TID.X ;  /* 0x0000000000057919 */ /* 0x000e2e0000002100 */
[----:B------:R-:W0:Y:S08]  /*0020*/  S2UR UR4, SR_CTAID.X ;  /* 0x00000000000479c3 */ /* 0x000e300000002500 */
[----:B------:R-:W0:Y:S08]  /*0030*/  LDC R6, c[0x0][0x360] ;  /* 0x0000d800ff067b82 */ /* 0x000e300000000800 */
[----:B------:R-:W1:Y:S01]  /*0040*/  LDC.64 R10, c[0x0][0x398] ;  /* 0x0000e600ff0a7b82 */ /* 0x000e620000000a00 */
[----:B0-----:R-:W-:-:S05]  /*0050*/  IMAD R5, R6, UR4, R5 ;  /* 0x0000000406057c24 */ /* 0x001fca000f8e0205 */
[----:B------:R-:W-:Y:S02]  /*0060*/  SHF.R.S32.HI R8, RZ, 0x1f, R5 ;  /* 0x0000001fff087819 */ /* 0x000fe40000011405 */
[----:B-1----:R-:W-:Y:S02]  /*0070*/  ISETP.GE.U32.AND P0, PT, R10, 0x1, PT ;  /* 0x000000010a00780c */ /* 0x002fe40003f06070 */
[----:B------:R-:W-:Y:S02]  /*0080*/  ISETP.GE.U32.AND P1, PT, R5, R10, PT ;  /* 0x0000000a0500720c */ /* 0x000fe40003f26070 */
[----:B------:R-:W-:-:S04]  /*0090*/  ISETP.GE.AND.EX P0, PT, R11, RZ, PT, P0 ;  /* 0x000000ff0b00720c */ /* 0x000fc80003f06300 */
[----:B------:R-:W-:-:S13]  /*00a0*/  ISETP.GE.OR.EX P0, PT, R8, R11, !P0, P1 ;  /* 0x0000000b0800720c */ /* 0x000fda0004706710 */
[----:B------:R-:W-:Y:S05]  /*00b0*/  @P0 EXIT ;  /* 0x000000000000094d */ /* 0x000fea0003800000 */
[----:B------:R-:W0:Y:S01]  /*00c0*/  LDCU UR4, c[0x0][0x370] ;  /* 0x00006e00ff0477ac */ /* 0x000e220008000800 */
[----:B------:R-:W-:Y:S01]  /*00d0*/  LOP3.LUT R0, R11, 0x7fffffff, RZ, 0xc0, !PT ;  /* 0x7fffffff0b007812 */ /* 0x000fe200078ec0ff */
[----:B------:R-:W-:Y:S01]  /*00e0*/  IMAD.MOV.U32 R9, RZ, RZ, R5 ;  /* 0x000000ffff097224 */ /* 0x000fe200078e0005 */
[C---:B------:R-:W-:Y:S01]  /*00f0*/  LOP3.LUT R2, R10.reuse, 0x7, RZ, 0xc0, !PT ;  /* 0x000000070a027812 */ /* 0x040fe200078ec0ff */
[----:B------:R-:W1:Y:S01]  /*0100*/  LDCU.64 UR12, c[0x0][0x358] ;  /* 0x00006b00ff0c77ac */ /* 0x000e620008000a00 */
[C---:B------:R-:W-:Y:S02]  /*0110*/  LOP3.LUT R3, R10.reuse, 0x3, RZ, 0xc0, !PT ;  /* 0x000000030a037812 */ /* 0x040fe400078ec0ff */
[----:B------:R-:W-:Y:S01]  /*0120*/  LOP3.LUT R4, R10, 0xfffffff8, RZ, 0xc0, !PT ;  /* 0xfffffff80a047812 */ /* 0x000fe200078ec0ff */
[----:B0-----:R-:W-:-:S07]  /*0130*/  IMAD R6, R6, UR4, RZ ;  /* 0x0000000406067c24 */ /* 0x001fce000f8e02ff */
.L_x_5:
[----:B0123--:R-:W0:Y:S01]  /*0140*/  LDC.64 R10, c[0x0][0x390] ;  /* 0x0000e400ff0a7b82 */ /* 0x00fe220000000a00 */
[C---:B------:R-:W-:Y:S01]  /*0150*/  IMAD.SHL.U32 R7, R9.reuse, 0x4, RZ ;  /* 0x0000000409077824 */ /* 0x040fe200078e00ff */
[----:B------:R-:W-:-:S06]  /*0160*/  SHF.L.U64.HI R8, R9, 0x2, R8 ;  /* 0x0000000209087819 */ /* 0x000fcc0000010208 */
[----:B------:R-:W2:Y:S01]  /*0170*/  LDC.64 R12, c[0x0][0x398] ;  /* 0x0000e600ff0c7b82 */ /* 0x000ea20000000a00 */
[----:B0-----:R-:W-:-:S05]  /*0180*/  IADD3 R10, P0, PT, R7, R10, RZ ;  /* 0x0000000a070a7210 */ /* 0x001fca0007f1e0ff */
[----:B------:R-:W-:-:S05]  /*0190*/  IMAD.X R11, R8, 0x1, R11, P0 ;  /* 0x00000001080b7824 */ /* 0x000fca00000e060b */
[----:B-1---5:R0:W5:Y:S01]  /*01a0*/  LDG.E R21, desc[UR12][R10.64] ;  /* 0x0000000c0a157981 */ /* 0x022162000c1e1900 */
[----:B--2---:R-:W-:Y:S01]  /*01b0*/  ISETP.GE.U32.AND P0, PT, R12, 0x8, PT ;  /* 0x000000080c00780c */ /* 0x004fe20003f06070 */
[----:B------:R-:W-:Y:S02]  /*01c0*/  IMAD.MOV.U32 R9, RZ, RZ, RZ ;  /* 0x000000ffff097224 */ /* 0x000fe400078e00ff */
[----:B------:R-:W-:Y:S01]  /*01d0*/  IMAD.MOV.U32 R20, RZ, RZ, RZ ;  /* 0x000000ffff147224 */ /* 0x000fe200078e00ff */
[----:B------:R-:W-:-:S13]  /*01e0*/  ISETP.GE.U32.AND.EX P0, PT, R13, RZ, PT, P0 ;  /* 0x000000ff0d00720c */ /* 0x000fda0003f06100 */
[----:B0-----:R-:W-:Y:S05]  /*01f0*/  @!P0 BRA `(.L_x_0) ;  /* 0x0000000400388947 */ /* 0x001fea0003800000 */
[----:B------:R-:W0:Y:S01]  /*0200*/  LDCU.128 UR8, c[0x0][0x380] ;  /* 0x00007000ff0877ac */ /* 0x000e220008000c00 */
[----:B------:R-:W-:Y:S02]  /*0210*/  IMAD.MOV.U32 R9, RZ, RZ, R4 ;  /* 0x000000ffff097224 */ /* 0x000fe400078e0004 */
[----:B------:R-:W-:Y:S01]  /*0220*/  IMAD.MOV.U32 R24, RZ, RZ, R0 ;  /* 0x000000ffff187224 */ /* 0x000fe200078e0000 */
[----:B0-----:R-:W-:Y:S02]  /*0230*/  UIADD3 UR6, UP0, UPT, UR8, 0x20, URZ ;  /* 0x0000002008067890 */ /* 0x001fe4000ff1e0ff */
[----:B------:R-:W-:Y:S02]  /*0240*/  UIADD3 UR4, UP1, UPT, UR10, 0x10, URZ ;  /* 0x000000100a047890 */ /* 0x000fe4000ff3e0ff */
[----:B------:R-:W-:Y:S02]  /*0250*/  UIADD3.X UR7, UPT, UPT, URZ, UR9, URZ, UP0, !UPT ;  /* 0x00000009ff077290 */ /* 0x000fe400087fe4ff */
[----:B------:R-:W-:Y:S01]  /*0260*/  UIADD3.X UR5, UPT, UPT, URZ, UR11, URZ, UP1, !UPT ;  /* 0x0000000bff057290 */ /* 0x000fe20008ffe4ff */
[----:B------:R-:W-:-:S02]  /*0270*/  IMAD.U32 R14, RZ, RZ, UR6 ;  /* 0x00000006ff0e7e24 */ /* 0x000fc4000f8e00ff */
[----:B------:R-:W-:Y:S02]  /*0280*/  IMAD.U32 R18, RZ, RZ, UR4 ;  /* 0x00000004ff127e24 */ /* 0x000fe4000f8e00ff */
[----:B------:R-:W-:Y:S02]  /*0290*/  IMAD.U32 R15, RZ, RZ, UR7 ;  /* 0x00000007ff0f7e24 */ /* 0x000fe4000f8e00ff */
[----:B------:R-:W-:-:S07]  /*02a0*/  IMAD.U32 R19, RZ, RZ, UR5 ;  /* 0x00000005ff137e24 */ /* 0x000fce000f8e00ff */
.L_x_1:
[----:B------:R-:W2:Y:S04]  /*02b0*/  LDG.E.64 R16, desc[UR12][R14.64+-0x20] ;  /* 0xffffe00c0e107981 */ /* 0x000ea8000c1e1b00 */
[----:B------:R-:W3:Y:S01]  /*02c0*/  LDG.E R20, desc[UR12][R18.64+-0x10] ;  /* 0xfffff00c12147981 */ /* 0x000ee2000c1e1900 */
[----:B--2---:R-:W-:-:S05]  /*02d0*/  IADD3 R16, P0, PT, R16, R7, RZ ;  /* 0x0000000710107210 */ /* 0x004fca0007f1e0ff */
[----:B------:R-:W-:-:S05]  /*02e0*/  IMAD.X R17, R17, 0x1, R8, P0 ;  /* 0x0000000111117824 */ /* 0x000fca00000e0608 */
[----:B------:R-:W3:Y:S02]  /*02f0*/  LDG.E R16, desc[UR12][R16.64] ;  /* 0x0000000c10107981 */ /* 0x000ee4000c1e1900 */
[----:B-1-3-5:R-:W-:-:S05]  /*0300*/  IMAD R25, R16, R20, R21 ;  /* 0x0000001410197224 */ /* 0x02afca00078e0215 */
[----:B------:R0:W-:Y:S04]  /*0310*/  STG.E desc[UR12][R10.64], R25 ;  /* 0x000000190a007986 */ /* 0x0001e8000c10190c */
[----:B------:R-:W2:Y:S04]  /*0320*/  LDG.E.64 R20, desc[UR12][R14.64+-0x18] ;  /* 0xffffe80c0e147981 */ /* 0x000ea8000c1e1b00 */
[----:B------:R-:W3:Y:S01]  /*0330*/  LDG.E R22, desc[UR12][R18.64+-0xc] ;  /* 0xfffff40c12167981 */ /* 0x000ee2000c1e1900 */
[----:B--2---:R-:W-:-:S05]  /*0340*/  IADD3 R20, P0, PT, R20, R7, RZ ;  /* 0x0000000714147210 */ /* 0x004fca0007f1e0ff */
[----:B------:R-:W-:-:S05]  /*0350*/  IMAD.X R21, R21, 0x1, R8, P0 ;  /* 0x0000000115157824 */ /* 0x000fca00000e0608 */
[----:B------:R-:W3:Y:S02]  /*0360*/  LDG.E R20, desc[UR12][R20.64] ;  /* 0x0000000c14147981 */ /* 0x000ee4000c1e1900 */
[----:B---3--:R-:W-:-:S05]  /*0370*/  IMAD R27, R20, R22, R25 ;  /* 0x00000016141b7224 */ /* 0x008fca00078e0219 */
[----:B------:R1:W-:Y:S04]  /*0380*/  STG.E desc[UR12][R10.64], R27 ;  /* 0x0000001b0a007986 */ /* 0x0003e8000c10190c */
[----:B------:R-:W2:Y:S02]  /*0390*/  LDG.E.64 R22, desc[UR12][R14.64+-0x10] ;  /* 0xfffff00c0e167981 */ /* 0x000ea4000c1e1b00 */
[----:B--2---:R-:W-:Y:S02]  /*03a0*/  IADD3 R16, P0, PT, R22, R7, RZ ;  /* 0x0000000716107210 */ /* 0x004fe40007f1e0ff */
[----:B------:R-:W0:Y:S03]  /*03b0*/  LDG.E R22, desc[UR12][R18.64+-0x8] ;  /* 0xfffff80c12167981 */ /* 0x000e26000c1e1900 */
[----:B------:R-:W-:-:S05]  /*03c0*/  IMAD.X R17, R23, 0x1, R8, P0 ;  /* 0x0000000117117824 */ /* 0x000fca00000e0608 */
[----:B------:R-:W0:Y:S02]  /*03d0*/  LDG.E R16, desc[UR12][R16.64] ;  /* 0x0000000c10107981 */ /* 0x000e24000c1e1900 */
[----:B0-----:R-:W-:-:S05]  /*03e0*/  IMAD R25, R16, R22, R27 ;  /* 0x0000001610197224 */ /* 0x001fca00078e021b */
[----:B------:R0:W-:Y:S04]  /*03f0*/  STG.E desc[UR12][R10.64], R25 ;  /* 0x000000190a007986 */ /* 0x0001e8000c10190c */
[----:B------:R-:W2:Y:S02]  /*0400*/  LDG.E.64 R22, desc[UR12][R14.64+-0x8] ;  /* 0xfffff80c0e167981 */ /* 0x000ea4000c1e1b00 */
[----:B--2---:R-:W-:Y:S02]  /*0410*/  IADD3 R20, P0, PT, R22, R7, RZ ;  /* 0x0000000716147210 */ /* 0x004fe40007f1e0ff */
[----:B------:R-:W1:Y:S03]  /*0420*/  LDG.E R22, desc[UR12][R18.64+-0x4] ;  /* 0xfffffc0c12167981 */ /* 0x000e66000c1e1900 */
[----:B------:R-:W-:-:S05]  /*0430*/  IMAD.X R21, R23, 0x1, R8, P0 ;  /* 0x0000000117157824 */ /* 0x000fca00000e0608 */
[----:B------:R-:W1:Y:S02]  /*0440*/  LDG.E R20, desc[UR12][R20.64] ;  /* 0x0000000c14147981 */ /* 0x000e64000c1e1900 */
[----:B-1----:R-:W-:-:S05]  /*0450*/  IMAD R27, R20, R22, R25 ;  /* 0x00000016141b7224 */ /* 0x002fca00078e0219 */
        /* <DEDUP_REMOVED lines=22> */
[----:B------:R-:W2:Y:S04]  /*05c0*/  LDG.E.64 R22, desc[UR12][R14.64+0x18] ;  /* 0x0000180c0e167981 */ /* 0x000ea8000c1e1b00 */
[----:B------:R0:W3:Y:S01]  /*05d0*/  LDG.E R21, desc[UR12][R18.64+0xc] ;  /* 0x00000c0c12157981 */ /* 0x0000e2000c1e1900 */
[----:B--2---:R-:W-:-:S05]  /*05e0*/  IADD3 R22, P0, PT, R22, R7, RZ ;  /* 0x0000000716167210 */ /* 0x004fca0007f1e0ff */
[----:B------:R-:W-:-:S05]  /*05f0*/  IMAD.X R23, R23, 0x1, R8, P0 ;  /* 0x0000000117177824 */ /* 0x000fca00000e0608 */
[----:B------:R-:W3:Y:S01]  /*0600*/  LDG.E R22, desc[UR12][R22.64] ;  /* 0x0000000c16167981 */ /* 0x000ee2000c1e1900 */
[----:B------:R-:W-:-:S04]  /*0610*/  IADD3 R9, P0, PT, R9, -0x8, RZ ;  /* 0xfffffff809097810 */ /* 0x000fc80007f1e0ff */
[----:B------:R-:W-:Y:S02]  /*0620*/  IADD3.X R24, PT, PT, R24, -0x1, RZ, P0, !PT ;  /* 0xffffffff18187810 */ /* 0x000fe400007fe4ff */
[----:B------:R-:W-:-:S04]  /*0630*/  ISETP.NE.U32.AND P0, PT, R9, RZ, PT ;  /* 0x000000ff0900720c */ /* 0x000fc80003f05070 */
[----:B------:R-:W-:Y:S02]  /*0640*/  ISETP.NE.AND.EX P0, PT, R24, RZ, PT, P0 ;  /* 0x000000ff1800720c */ /* 0x000fe40003f05300 */
[----:B------:R-:W-:Y:S02]  /*0650*/  IADD3 R14, P1, PT, R14, 0x40, RZ ;  /* 0x000000400e0e7810 */ /* 0x000fe40007f3e0ff */
[----:B0-----:R-:W-:-:S03]  /*0660*/  IADD3 R18, P2, PT, R18, 0x20, RZ ;  /* 0x0000002012127810 */ /* 0x001fc60007f5e0ff */
[----:B------:R-:W-:Y:S02]  /*0670*/  IMAD.X R15, RZ, RZ, R15, P1 ;  /* 0x000000ffff0f7224 */ /* 0x000fe400008e060f */
[----:B------:R-:W-:Y:S02]  /*0680*/  IMAD.X R19, RZ, RZ, R19, P2 ;  /* 0x000000ffff137224 */ /* 0x000fe400010e0613 */
[----:B---3--:R-:W-:-:S05]  /*0690*/  IMAD R21, R22, R21, R25 ;  /* 0x0000001516157224 */ /* 0x008fca00078e0219 */
[----:B------:R1:W-:Y:S01]  /*06a0*/  STG.E desc[UR12][R10.64], R21 ;  /* 0x000000150a007986 */ /* 0x0003e2000c10190c */
[----:B------:R-:W-:Y:S05]  /*06b0*/  @P0 BRA `(.L_x_1) ;  /* 0xfffffff800fc0947 */ /* 0x000fea000383ffff */
[----:B------:R-:W-:Y:S02]  /*06c0*/  IMAD.MOV.U32 R9, RZ, RZ, R4 ;  /* 0x000000ffff097224 */ /* 0x000fe400078e0004 */
[----:B------:R-:W-:-:S07]  /*06d0*/  IMAD.MOV.U32 R20, RZ, RZ, R0 ;  /* 0x000000ffff147224 */ /* 0x000fce00078e0000 */
.L_x_0:
[----:B------:R-:W-:-:S04]  /*06e0*/  ISETP.NE.U32.AND P0, PT, R2, RZ, PT ;  /* 0x000000ff0200720c */ /* 0x000fc80003f05070 */
[----:B------:R-:W-:-:S13]  /*06f0*/  ISETP.NE.AND.EX P0, PT, RZ, RZ, PT, P0 ;  /* 0x000000ffff00720c */ /* 0x000fda0003f05300 */
[----:B------:R-:W-:Y:S05]  /*0700*/  @!P0 BRA `(.L_x_2) ;  /* 0x00000004004c8947 */ /* 0x000fea0003800000 */
[----:B------:R-:W-:-:S04]  /*0710*/  IADD3 R14, P0, PT, R2, -0x1, RZ ;  /* 0xffffffff020e7810 */ /* 0x000fc80007f1e0ff */
[----:B------:R-:W-:Y:S01]  /*0720*/  ISETP.GE.U32.AND P1, PT, R14, 0x3, PT ;  /* 0x000000030e00780c */ /* 0x000fe20003f26070 */
[----:B------:R-:W-:Y:S01]  /*0730*/  IMAD.X R14, RZ, RZ, -0x1, P0 ;  /* 0xffffffffff0e7424 */ /* 0x000fe200000e06ff */
[----:B------:R-:W-:-:S04]  /*0740*/  ISETP.NE.U32.AND P0, PT, R3, RZ, PT ;  /* 0x000000ff0300720c */ /* 0x000fc80003f05070 */
[----:B------:R-:W-:Y:S02]  /*0750*/  ISETP.GE.U32.AND.EX P1, PT, R14, RZ, PT, P1 ;  /* 0x000000ff0e00720c */ /* 0x000fe40003f26110 */
[----:B------:R-:W-:-:S11]  /*0760*/  ISETP.NE.AND.EX P0, PT, RZ, RZ, PT, P0 ;  /* 0x000000ffff00720c */ /* 0x000fd60003f05300 */
[----:B------:R-:W-:Y:S05]  /*0770*/  @!P1 BRA `(.L_x_3) ;  /* 0x00000000008c9947 */ /* 0x000fea0003800000 */
[----:B------:R-:W0:Y:S02]  /*0780*/  LDCU.128 UR4, c[0x0][0x380] ;  /* 0x00007000ff0477ac */ /* 0x000e240008000c00 */
[----:B0-----:R-:W-:-:S04]  /*0790*/  LEA R14, P1, R9, UR4, 0x3 ;  /* 0x00000004090e7c11 */ /* 0x001fc8000f8218ff */
[----:B------:R-:W-:-:S05]  /*07a0*/  LEA.HI.X R15, R9, UR5, R20, 0x3, P1 ;  /* 0x00000005090f7c11 */ /* 0x000fca00088f1c14 */
[----:B------:R-:W2:Y:S01]  /*07b0*/  LDG.E.64 R18, desc[UR12][R14.64] ;  /* 0x0000000c0e127981 */ /* 0x000ea2000c1e1b00 */
[----:B------:R-:W-:-:S04]  /*07c0*/  LEA R16, P2, R9, UR6, 0x2 ;  /* 0x0000000609107c11 */ /* 0x000fc8000f8410ff */
[----:B------:R-:W-:-:S05]  /*07d0*/  LEA.HI.X R17, R9, UR7, R20, 0x2, P2 ;  /* 0x0000000709117c11 */ /* 0x000fca00090f1414 */
[----:B------:R-:W1:Y:S01]  /*07e0*/  LDG.E R22, desc[UR12][R16.64] ;  /* 0x0000000c10167981 */ /* 0x000e62000c1e1900 */
[----:B--2---:R-:W-:-:S05]  /*07f0*/  IADD3 R18, P1, PT, R18, R7, RZ ;  /* 0x0000000712127210 */ /* 0x004fca0007f3e0ff */
[----:B------:R-:W-:-:S05]  /*0800*/  IMAD.X R19, R19, 0x1, R8, P1 ;  /* 0x0000000113137824 */ /* 0x000fca00008e0608 */
[----:B------:R-:W1:Y:S02]  /*0810*/  LDG.E R18, desc[UR12][R18.64] ;  /* 0x0000000c12127981 */ /* 0x000e64000c1e1900 */
[----:B-1---5:R-:W-:-:S05]  /*0820*/  IMAD R21, R18, R22, R21 ;  /* 0x0000001612157224 */ /* 0x022fca00078e0215 */
        /* <DEDUP_REMOVED lines=8> */
[----:B------:R-:W3:Y:S04]  /*08b0*/  LDG.E.64 R24, desc[UR12][R14.64+0x10] ;  /* 0x0000100c0e187981 */ /* 0x000ee8000c1e1b00 */
[----:B0-----:R-:W4:Y:S01]  /*08c0*/  LDG.E R21, desc[UR12][R16.64+0x8] ;  /* 0x0000080c10157981 */ /* 0x001f22000c1e1900 */
[----:B---3--:R-:W-:-:S05]  /*08d0*/  IADD3 R18, P1, PT, R24, R7, RZ ;  /* 0x0000000718127210 */ /* 0x008fca0007f3e0ff */
[----:B------:R-:W-:-:S05]  /*08e0*/  IMAD.X R19, R25, 0x1, R8, P1 ;  /* 0x0000000119137824 */ /* 0x000fca00008e0608 */
[----:B------:R-:W4:Y:S02]  /*08f0*/  LDG.E R18, desc[UR12][R18.64] ;  /* 0x0000000c12127981 */ /* 0x000f24000c1e1900 */
[----:B----4-:R-:W-:-:S05]  /*0900*/  IMAD R29, R18, R21, R27 ;  /* 0x00000015121d7224 */ /* 0x010fca00078e021b */
[----:B------:R2:W-:Y:S04]  /*0910*/  STG.E desc[UR12][R10.64], R29 ;  /* 0x0000001d0a007986 */ /* 0x0005e8000c10190c */
[----:B------:R-:W3:Y:S04]  /*0920*/  LDG.E.64 R24, desc[UR12][R14.64+0x18] ;  /* 0x0000180c0e187981 */ /* 0x000ee8000c1e1b00 */
[----:B------:R-:W4:Y:S01]  /*0930*/  LDG.E R21, desc[UR12][R16.64+0xc] ;  /* 0x00000c0c10157981 */ /* 0x000f22000c1e1900 */
[----:B---3--:R-:W-:-:S05]  /*0940*/  IADD3 R22, P1, PT, R24, R7, RZ ;  /* 0x0000000718167210 */ /* 0x008fca0007f3e0ff */
[----:B------:R-:W-:-:S05]  /*0950*/  IMAD.X R23, R25, 0x1, R8, P1 ;  /* 0x0000000119177824 */ /* 0x000fca00008e0608 */
[----:B------:R-:W4:Y:S01]  /*0960*/  LDG.E R22, desc[UR12][R22.64] ;  /* 0x0000000c16167981 */ /* 0x000f22000c1e1900 */
[----:B------:R-:W-:-:S05]  /*0970*/  IADD3 R9, P1, PT, R9, 0x4, RZ ;  /* 0x0000000409097810 */ /* 0x000fca0007f3e0ff */
[----:B------:R-:W-:Y:S02]  /*0980*/  IMAD.X R20, RZ, RZ, R20, P1 ;  /* 0x000000ffff147224 */ /* 0x000fe400008e0614 */
[----:B----4-:R-:W-:-:S05]  /*0990*/  IMAD R21, R22, R21, R29 ;  /* 0x0000001516157224 */ /* 0x010fca00078e021d */
[----:B------:R2:W-:Y:S02]  /*09a0*/  STG.E desc[UR12][R10.64], R21 ;  /* 0x000000150a007986 */ /* 0x0005e4000c10190c */
.L_x_3:
[----:B------:R-:W-:Y:S05]  /*09b0*/  @!P0 BRA `(.L_x_2) ;  /* 0x0000000000a08947 */ /* 0x000fea0003800000 */
[----:B------:R-:W-:Y:S02]  /*09c0*/  ISETP.NE.U32.AND P1, PT, R3, 0x1, PT ;  /* 0x000000010300780c */ /* 0x000fe40003f25070 */
[----:B------:R-:W-:Y:S02]  /*09d0*/  LOP3.LUT R14, R12, 0x1, RZ, 0xc0, !PT ;  /* 0x000000010c0e7812 */ /* 0x000fe400078ec0ff */
[----:B------:R-:W-:Y:S02]  /*09e0*/  ISETP.NE.AND.EX P1, PT, RZ, RZ, PT, P1 ;  /* 0x000000ffff00720c */ /* 0x000fe40003f25310 */
[----:B------:R-:W-:-:S04]  /*09f0*/  ISETP.NE.U32.AND P0, PT, R14, 0x1, PT ;  /* 0x000000010e00780c */ /* 0x000fc80003f05070 */
[----:B------:R-:W-:-:S07]  /*0a00*/  ISETP.NE.U32.AND.EX P0, PT, RZ, RZ, PT, P0 ;  /* 0x000000ffff00720c */ /* 0x000fce0003f05100 */
[----:B------:R-:W-:Y:S06]  /*0a10*/  @!P1 BRA `(.L_x_4) ;  /* 0x0000000000549947 */ /* 0x000fec0003800000 */
[----:B------:R-:W0:Y:S02]  /*0a20*/  LDCU.128 UR4, c[0x0][0x380] ;  /* 0x00007000ff0477ac */ /* 0x000e240008000c00 */
[----:B0-----:R-:W-:-:S04]  /*0a30*/  LEA R14, P1, R9, UR4, 0x3 ;  /* 0x00000004090e7c11 */ /* 0x001fc8000f8218ff */
[----:B------:R-:W-:-:S05]  /*0a40*/  LEA.HI.X R15, R9, UR5, R20, 0x3, P1 ;  /* 0x00000005090f7c11 */ /* 0x000fca00088f1c14 */
[----:B------:R-:W3:Y:S01]  /*0a50*/  LDG.E.64 R18, desc[UR12][R14.64] ;  /* 0x0000000c0e127981 */ /* 0x000ee2000c1e1b00 */
[----:B------:R-:W-:-:S04]  /*0a60*/  LEA R16, P2, R9, UR6, 0x2 ;  /* 0x0000000609107c11 */ /* 0x000fc8000f8410ff */
[----:B------:R-:W-:-:S05]  /*0a70*/  LEA.HI.X R17, R9, UR7, R20, 0x2, P2 ;  /* 0x0000000709117c11 */ /* 0x000fca00090f1414 */
[----:B------:R-:W1:Y:S01]  /*0a80*/  LDG.E R22, desc[UR12][R16.64] ;  /* 0x0000000c10167981 */ /* 0x000e62000c1e1900 */
[----:B---3--:R-:W-:-:S05]  /*0a90*/  IADD3 R18, P1, PT, R18, R7, RZ ;  /* 0x0000000712127210 */ /* 0x008fca0007f3e0ff */
[----:B------:R-:W-:-:S05]  /*0aa0*/  IMAD.X R19, R19, 0x1, R8, P1 ;  /* 0x0000000113137824 */ /* 0x000fca00008e0608 */
[----:B------:R-:W1:Y:S02]  /*0ab0*/  LDG.E R18, desc[UR12][R18.64] ;  /* 0x0000000c12127981 */ /* 0x000e64000c1e1900 */
[----:B-1---5:R-:W-:-:S05]  /*0ac0*/  IMAD R25, R18, R22, R21 ;  /* 0x0000001612197224 */ /* 0x022fca00078e0215 */
[----:B------:R0:W-:Y:S04]  /*0ad0*/  STG.E desc[UR12][R10.64], R25 ;  /* 0x000000190a007986 */ /* 0x0001e8000c10190c */
[----:B------:R-:W3:Y:S04]  /*0ae0*/  LDG.E.64 R22, desc[UR12][R14.64+0x8] ;  /* 0x0000080c0e167981 */ /* 0x000ee8000c1e1b00 */
[----:B--2---:R-:W2:Y:S01]  /*0af0*/  LDG.E R21, desc[UR12][R16.64+0x4] ;  /* 0x0000040c10157981 */ /* 0x004ea2000c1e1900 */
[----:B---3--:R-:W-:-:S05]  /*0b00*/  IADD3 R22, P1, PT, R22, R7, RZ ;  /* 0x0000000716167210 */ /* 0x008fca0007f3e0ff */
[----:B------:R-:W-:-:S05]  /*0b10*/  IMAD.X R23, R23, 0x1, R8, P1 ;  /* 0x0000000117177824 */ /* 0x000fca00008e0608 */
[----:B------:R-:W2:Y:S01]  /*0b20*/  LDG.E R22, desc[UR12][R22.64] ;  /* 0x0000000c16167981 */ /* 0x000ea2000c1e1900 */
[----:B------:R-:W-:-:S05]  /*0b30*/  IADD3 R9, P1, PT, R9, 0x2, RZ ;  /* 0x0000000209097810 */ /* 0x000fca0007f3e0ff */
[----:B------:R-:W-:Y:S02]  /*0b40*/  IMAD.X R20, RZ, RZ, R20, P1 ;  /* 0x000000ffff147224 */ /* 0x000fe400008e0614 */
[----:B--2---:R-:W-:-:S05]  /*0b50*/  IMAD R21, R22, R21, R25 ;  /* 0x0000001516157224 */ /* 0x004fca00078e0219 */
[----:B------:R0:W-:Y:S02]  /*0b60*/  STG.E desc[UR12][R10.64], R21 ;  /* 0x000000150a007986 */ /* 0x0001e4000c10190c */
.L_x_4:
[----:B------:R-:W-:Y:S05]  /*0b70*/  @P0 BRA `(.L_x_2) ;  /* 0x0000000000300947 */ /* 0x000fea0003800000 */
[----:B------:R-:W3:Y:S02]  /*0b80*/  LDCU.128 UR4, c[0x0][0x380] ;  /* 0x00007000ff0477ac */ /* 0x000ee40008000c00 */
[----:B---3--:R-:W-:-:S04]  /*0b90*/  LEA R18, P0, R9, UR4, 0x3 ;  /* 0x0000000409127c11 */ /* 0x008fc8000f8018ff */
[----:B------:R-:W-:-:S05]  /*0ba0*/  LEA.HI.X R19, R9, UR5, R20, 0x3, P0 ;  /* 0x0000000509137c11 */ /* 0x000fca00080f1c14 */
[----:B------:R-:W3:Y:S01]  /*0bb0*/  LDG.E.64 R16, desc[UR12][R18.64] ;  /* 0x0000000c12107981 */ /* 0x000ee2000c1e1b00 */
[----:B------:R-:W-:-:S04]  /*0bc0*/  LEA R14, P1, R9, UR6, 0x2 ;  /* 0x00000006090e7c11 */ /* 0x000fc8000f8210ff */
[----:B------:R-:W-:-:S05]  /*0bd0*/  LEA.HI.X R15, R9, UR7, R20, 0x2, P1 ;  /* 0x00000007090f7c11 */ /* 0x000fca00088f1414 */
[----:B------:R-:W0:Y:S01]  /*0be0*/  LDG.E R14, desc[UR12][R14.64] ;  /* 0x0000000c0e0e7981 */ /* 0x000e22000c1e1900 */
[----:B---3--:R-:W-:-:S05]  /*0bf0*/  IADD3 R16, P0, PT, R16, R7, RZ ;  /* 0x0000000710107210 */ /* 0x008fca0007f1e0ff */
[----:B------:R-:W-:-:S05]  /*0c00*/  IMAD.X R17, R17, 0x1, R8, P0 ;  /* 0x0000000111117824 */ /* 0x000fca00000e0608 */
[----:B------:R-:W0:Y:S02]  /*0c10*/  LDG.E R16, desc[UR12][R16.64] ;  /* 0x0000000c10107981 */ /* 0x000e24000c1e1900 */
[----:B012--5:R-:W-:-:S05]  /*0c20*/  IMAD R21, R16, R14, R21 ;  /* 0x0000000e10157224 */ /* 0x027fca00078e0215 */
[----:B------:R3:W-:Y:S02]  /*0c30*/  STG.E desc[UR12][R10.64], R21 ;  /* 0x000000150a007986 */ /* 0x0007e4000c10190c */
.L_x_2:
[----:B------:R-:W-:-:S04]  /*0c40*/  IMAD.IADD R9, R6, 0x1, R5 ;  /* 0x0000000106097824 */ /* 0x000fc800078e0205 */
[--C-:B------:R-:W-:Y:S01]  /*0c50*/  IMAD.MOV.U32 R5, RZ, RZ, R9.reuse ;  /* 0x000000ffff057224 */ /* 0x100fe200078e0009 */
[----:B------:R-:W-:Y:S02]  /*0c60*/  ISETP.GE.U32.AND P0, PT, R9, R12, PT ;  /* 0x0000000c0900720c */ /* 0x000fe40003f06070 */
[----:B------:R-:W-:-:S04]  /*0c70*/  SHF.R.S32.HI R8, RZ, 0x1f, R9 ;  /* 0x0000001fff087819 */ /* 0x000fc80000011409 */
[----:B------:R-:W-:-:S13]  /*0c80*/  ISETP.GE.AND.EX P0, PT, R8, R13, PT, P0 ;  /* 0x0000000d0800720c */ /* 0x000fda0003f06300 */
[----:B------:R-:W-:Y:S05]  /*0c90*/  @!P0 BRA `(.L_x_5) ;  /* 0xfffffff400288947 */ /* 0x000fea000383ffff */
[----:B------:R-:W-:Y:S05]  /*0ca0*/  EXIT ;  /* 0x000000000000794d */ /* 0x000fea0003800000 */
.L_x_6:
[----:B------:R-:W-:-:S00]  /*0cb0*/  BRA `(.L_x_6) ;  /* 0xfffffffc00fc7947 */ /* 0x000fc0000383ffff */
[----:B------:R-:W-:-:S00]  /*0cc0*/  NOP ;  /* 0x0000000000007918 */ /* 0x000fc00000000000 */
        /* <DEDUP_REMOVED lines=11> */
.L_x_7:


//--------------------- .nv.shared.reserved.0     --------------------------
	.section	.nv.shared.reserved.0,"aw",@nobits
	.weak		__nv_reservedSMEM_offset_0_alias
	.size		__nv_reservedSMEM_offset_0_alias, 0, 64
	.other		__nv_reservedSMEM_offset_0_alias,@"STO_CUDA_RESERVED_SHARED STV_DEFAULT"
__nv_reservedSMEM_offset_0_alias:
	.zero		0
	.zero		64


//--------------------- .nv.constant0._Z11calc_answerPPiPKiS_l --------------------------
	.section	.nv.constant0._Z11calc_answerPPiPKiS_l,"a",@progbits
	.sectionflags	@""
	.align	4
.nv.constant0._Z11calc_answerPPiPKiS_l:
	.zero		928


//--------------------- SYMBOLS --------------------------

	.type		.nv.reservedSmem.offset0,@object
	.size		.nv.reservedSmem.offset0,0x4
